//
// Generated by NVIDIA NVVM Compiler
//
// Compiler Build ID: CL-36424714
// Cuda compilation tools, release 13.0, V13.0.88
// Based on NVVM 20.0.0
//

.version 9.0
.target sm_100
.address_size 64

	// .globl	_Z16myHGEMMAlignedV1P6__halfS0_S0_iii
// _ZZ16myHGEMMAlignedV1P6__halfS0_S0_iiiE3s_a has been demoted
// _ZZ16myHGEMMAlignedV1P6__halfS0_S0_iiiE3s_b has been demoted

.visible .entry _Z16myHGEMMAlignedV1P6__halfS0_S0_iii(
	.param .u64 .ptr .align 1 _Z16myHGEMMAlignedV1P6__halfS0_S0_iii_param_0,
	.param .u64 .ptr .align 1 _Z16myHGEMMAlignedV1P6__halfS0_S0_iii_param_1,
	.param .u64 .ptr .align 1 _Z16myHGEMMAlignedV1P6__halfS0_S0_iii_param_2,
	.param .u32 _Z16myHGEMMAlignedV1P6__halfS0_S0_iii_param_3,
	.param .u32 _Z16myHGEMMAlignedV1P6__halfS0_S0_iii_param_4,
	.param .u32 _Z16myHGEMMAlignedV1P6__halfS0_S0_iii_param_5
)
{
	.reg .pred 	%p<3>;
	.reg .b16 	%rs<2>;
	.reg .b32 	%r<603>;
	.reg .b32 	%f<25>;
	.reg .b64 	%rd<44>;
	.reg .b64 	%fd<2>;
	// demoted variable
	.shared .align 2 .b8 _ZZ16myHGEMMAlignedV1P6__halfS0_S0_iiiE3s_a[10240];
	// demoted variable
	.shared .align 2 .b8 _ZZ16myHGEMMAlignedV1P6__halfS0_S0_iiiE3s_b[16896];
	ld.param.u64 	%rd5, [_Z16myHGEMMAlignedV1P6__halfS0_S0_iii_param_0];
	ld.param.u32 	%r208, [_Z16myHGEMMAlignedV1P6__halfS0_S0_iii_param_5];
	cvta.to.global.u64 	%rd1, %rd5;
	mov.u32 	%r209, %ctaid.x;
	mov.u32 	%r210, %ctaid.y;
	mov.u32 	%r1, %tid.x;
	mov.f64 	%fd1, 0d0000000000000000;
	// begin inline asm
	{  cvt.rn.f16.f64 %rs1, %fd1;}

	// end inline asm
	mov.b32 	%r539, {%rs1, %rs1};
	shr.u32 	%r3, %r1, 1;
	shl.b32 	%r4, %r210, 7;
	shl.b32 	%r5, %r209, 8;
	setp.lt.s32 	%p1, %r208, 32;
	mov.u32 	%r540, %r539;
	mov.u32 	%r541, %r539;
	mov.u32 	%r542, %r539;
	mov.u32 	%r543, %r539;
	mov.u32 	%r544, %r539;
	mov.u32 	%r545, %r539;
	mov.u32 	%r546, %r539;
	mov.u32 	%r547, %r539;
	mov.u32 	%r548, %r539;
	mov.u32 	%r549, %r539;
	mov.u32 	%r550, %r539;
	mov.u32 	%r551, %r539;
	mov.u32 	%r552, %r539;
	mov.u32 	%r553, %r539;
	mov.u32 	%r554, %r539;
	mov.u32 	%r555, %r539;
	mov.u32 	%r556, %r539;
	mov.u32 	%r557, %r539;
	mov.u32 	%r558, %r539;
	mov.u32 	%r559, %r539;
	mov.u32 	%r560, %r539;
	mov.u32 	%r561, %r539;
	mov.u32 	%r562, %r539;
	mov.u32 	%r563, %r539;
	mov.u32 	%r564, %r539;
	mov.u32 	%r565, %r539;
	mov.u32 	%r566, %r539;
	mov.u32 	%r567, %r539;
	mov.u32 	%r568, %r539;
	mov.u32 	%r569, %r539;
	mov.u32 	%r570, %r539;
	mov.u32 	%r571, %r539;
	mov.u32 	%r572, %r539;
	mov.u32 	%r573, %r539;
	mov.u32 	%r574, %r539;
	mov.u32 	%r575, %r539;
	mov.u32 	%r576, %r539;
	mov.u32 	%r577, %r539;
	mov.u32 	%r578, %r539;
	mov.u32 	%r579, %r539;
	mov.u32 	%r580, %r539;
	mov.u32 	%r581, %r539;
	mov.u32 	%r582, %r539;
	mov.u32 	%r583, %r539;
	mov.u32 	%r584, %r539;
	mov.u32 	%r585, %r539;
	mov.u32 	%r586, %r539;
	mov.u32 	%r587, %r539;
	mov.u32 	%r588, %r539;
	mov.u32 	%r589, %r539;
	mov.u32 	%r590, %r539;
	mov.u32 	%r591, %r539;
	mov.u32 	%r592, %r539;
	mov.u32 	%r593, %r539;
	mov.u32 	%r594, %r539;
	mov.u32 	%r595, %r539;
	mov.u32 	%r596, %r539;
	mov.u32 	%r597, %r539;
	mov.u32 	%r598, %r539;
	mov.u32 	%r599, %r539;
	mov.u32 	%r600, %r539;
	mov.u32 	%r601, %r539;
	mov.u32 	%r602, %r539;
	@%p1 bra 	$L__BB0_3;
	ld.param.u32 	%r469, [_Z16myHGEMMAlignedV1P6__halfS0_S0_iii_param_4];
	and.b32  	%r211, %r3, 510;
	shl.b32 	%r212, %r1, 3;
	and.b32  	%r213, %r212, 24;
	shr.u32 	%r214, %r1, 3;
	and.b32  	%r215, %r214, 124;
	and.b32  	%r216, %r212, 248;
	add.s32 	%r217, %r4, %r211;
	shr.s32 	%r218, %r208, 31;
	shr.u32 	%r219, %r218, 27;
	add.s32 	%r220, %r208, %r219;
	shr.s32 	%r221, %r220, 5;
	neg.s32 	%r474, %r221;
	mad.lo.s32 	%r222, %r208, %r217, %r213;
	mul.wide.u32 	%rd8, %r222, 2;
	add.s64 	%rd43, %rd1, %rd8;
	add.s32 	%r472, %r222, %r208;
	add.s32 	%r223, %r216, %r5;
	mad.lo.s32 	%r473, %r469, %r215, %r223;
	mov.u32 	%r540, %r539;
	mov.u32 	%r541, %r539;
	mov.u32 	%r542, %r539;
	mov.u32 	%r543, %r539;
	mov.u32 	%r544, %r539;
	mov.u32 	%r545, %r539;
	mov.u32 	%r546, %r539;
	mov.u32 	%r547, %r539;
	mov.u32 	%r548, %r539;
	mov.u32 	%r549, %r539;
	mov.u32 	%r550, %r539;
	mov.u32 	%r551, %r539;
	mov.u32 	%r552, %r539;
	mov.u32 	%r553, %r539;
	mov.u32 	%r554, %r539;
	mov.u32 	%r555, %r539;
	mov.u32 	%r556, %r539;
	mov.u32 	%r557, %r539;
	mov.u32 	%r558, %r539;
	mov.u32 	%r559, %r539;
	mov.u32 	%r560, %r539;
	mov.u32 	%r561, %r539;
	mov.u32 	%r562, %r539;
	mov.u32 	%r563, %r539;
	mov.u32 	%r564, %r539;
	mov.u32 	%r565, %r539;
	mov.u32 	%r566, %r539;
	mov.u32 	%r567, %r539;
	mov.u32 	%r568, %r539;
	mov.u32 	%r569, %r539;
	mov.u32 	%r570, %r539;
	mov.u32 	%r571, %r539;
	mov.u32 	%r572, %r539;
	mov.u32 	%r573, %r539;
	mov.u32 	%r574, %r539;
	mov.u32 	%r575, %r539;
	mov.u32 	%r576, %r539;
	mov.u32 	%r577, %r539;
	mov.u32 	%r578, %r539;
	mov.u32 	%r579, %r539;
	mov.u32 	%r580, %r539;
	mov.u32 	%r581, %r539;
	mov.u32 	%r582, %r539;
	mov.u32 	%r583, %r539;
	mov.u32 	%r584, %r539;
	mov.u32 	%r585, %r539;
	mov.u32 	%r586, %r539;
	mov.u32 	%r587, %r539;
	mov.u32 	%r588, %r539;
	mov.u32 	%r589, %r539;
	mov.u32 	%r590, %r539;
	mov.u32 	%r591, %r539;
	mov.u32 	%r592, %r539;
	mov.u32 	%r593, %r539;
	mov.u32 	%r594, %r539;
	mov.u32 	%r595, %r539;
	mov.u32 	%r596, %r539;
	mov.u32 	%r597, %r539;
	mov.u32 	%r598, %r539;
	mov.u32 	%r599, %r539;
	mov.u32 	%r600, %r539;
	mov.u32 	%r601, %r539;
	mov.u32 	%r602, %r539;
$L__BB0_2:
	ld.param.u32 	%r470, [_Z16myHGEMMAlignedV1P6__halfS0_S0_iii_param_4];
	ld.param.u64 	%rd41, [_Z16myHGEMMAlignedV1P6__halfS0_S0_iii_param_1];
	ld.param.u64 	%rd40, [_Z16myHGEMMAlignedV1P6__halfS0_S0_iii_param_0];
	ld.global.nc.v4.f32 	{%f1, %f2, %f3, %f4}, [%rd43];
	mov.u32 	%r224, %tid.x;
	shr.u32 	%r225, %r224, 1;
	and.b32  	%r226, %r225, 510;
	mov.u32 	%r227, _ZZ16myHGEMMAlignedV1P6__halfS0_S0_iiiE3s_a;
	mad.lo.s32 	%r228, %r226, 80, %r227;
	shl.b32 	%r229, %r224, 4;
	and.b32  	%r230, %r229, 48;
	add.s32 	%r231, %r228, %r230;
	st.shared.v4.f32 	[%r231], {%f1, %f2, %f3, %f4};
	cvta.to.global.u64 	%rd9, %rd40;
	mul.wide.u32 	%rd10, %r472, 2;
	add.s64 	%rd11, %rd9, %rd10;
	ld.global.nc.v4.f32 	{%f5, %f6, %f7, %f8}, [%rd11];
	st.shared.v4.f32 	[%r231+80], {%f5, %f6, %f7, %f8};
	cvta.to.global.u64 	%rd12, %rd41;
	mul.wide.s32 	%rd13, %r473, 2;
	add.s64 	%rd14, %rd12, %rd13;
	ld.global.nc.v4.f32 	{%f9, %f10, %f11, %f12}, [%rd14];
	shr.u32 	%r232, %r224, 3;
	and.b32  	%r233, %r232, 124;
	mov.u32 	%r234, _ZZ16myHGEMMAlignedV1P6__halfS0_S0_iiiE3s_b;
	mad.lo.s32 	%r235, %r233, 528, %r234;
	and.b32  	%r236, %r229, 496;
	add.s32 	%r237, %r235, %r236;
	st.shared.v4.f32 	[%r237], {%f9, %f10, %f11, %f12};
	mul.wide.s32 	%rd15, %r470, 2;
	add.s64 	%rd16, %rd14, %rd15;
	ld.global.nc.v4.f32 	{%f13, %f14, %f15, %f16}, [%rd16];
	st.shared.v4.f32 	[%r237+528], {%f13, %f14, %f15, %f16};
	add.s64 	%rd17, %rd16, %rd15;
	ld.global.nc.v4.f32 	{%f17, %f18, %f19, %f20}, [%rd17];
	st.shared.v4.f32 	[%r237+1056], {%f17, %f18, %f19, %f20};
	add.s64 	%rd18, %rd17, %rd15;
	ld.global.nc.v4.f32 	{%f21, %f22, %f23, %f24}, [%rd18];
	st.shared.v4.f32 	[%r237+1584], {%f21, %f22, %f23, %f24};
	bar.sync 	0;
	shr.u32 	%r238, %r224, 5;
	and.b32  	%r239, %r238, 1;
	mad.lo.s32 	%r240, %r239, 5120, %r227;
	mov.b32 	%r241, 40;
	wmma.load.a.sync.aligned.row.m16n16k16.shared.f16 	{%r242, %r243, %r244, %r245, %r246, %r247, %r248, %r249}, [%r240], %r241;
	add.s32 	%r250, %r240, 1280;
	wmma.load.a.sync.aligned.row.m16n16k16.shared.f16 	{%r251, %r252, %r253, %r254, %r255, %r256, %r257, %r258}, [%r250], %r241;
	add.s32 	%r259, %r240, 2560;
	wmma.load.a.sync.aligned.row.m16n16k16.shared.f16 	{%r260, %r261, %r262, %r263, %r264, %r265, %r266, %r267}, [%r259], %r241;
	add.s32 	%r268, %r240, 3840;
	wmma.load.a.sync.aligned.row.m16n16k16.shared.f16 	{%r269, %r270, %r271, %r272, %r273, %r274, %r275, %r276}, [%r268], %r241;
	add.s32 	%r277, %r240, 32;
	wmma.load.a.sync.aligned.row.m16n16k16.shared.f16 	{%r278, %r279, %r280, %r281, %r282, %r283, %r284, %r285}, [%r277], %r241;
	add.s32 	%r286, %r240, 1312;
	wmma.load.a.sync.aligned.row.m16n16k16.shared.f16 	{%r287, %r288, %r289, %r290, %r291, %r292, %r293, %r294}, [%r286], %r241;
	add.s32 	%r295, %r240, 2592;
	wmma.load.a.sync.aligned.row.m16n16k16.shared.f16 	{%r296, %r297, %r298, %r299, %r300, %r301, %r302, %r303}, [%r295], %r241;
	add.s32 	%r304, %r240, 3872;
	wmma.load.a.sync.aligned.row.m16n16k16.shared.f16 	{%r305, %r306, %r307, %r308, %r309, %r310, %r311, %r312}, [%r304], %r241;
	shl.b32 	%r313, %r224, 1;
	and.b32  	%r314, %r313, 1920;
	add.s32 	%r315, %r234, %r314;
	mov.b32 	%r316, 264;
	wmma.load.b.sync.aligned.row.m16n16k16.shared.f16 	{%r317, %r318, %r319, %r320, %r321, %r322, %r323, %r324}, [%r315], %r316;
	add.s32 	%r325, %r315, 32;
	wmma.load.b.sync.aligned.row.m16n16k16.shared.f16 	{%r326, %r327, %r328, %r329, %r330, %r331, %r332, %r333}, [%r325], %r316;
	add.s32 	%r334, %r315, 64;
	wmma.load.b.sync.aligned.row.m16n16k16.shared.f16 	{%r335, %r336, %r337, %r338, %r339, %r340, %r341, %r342}, [%r334], %r316;
	add.s32 	%r343, %r315, 96;
	wmma.load.b.sync.aligned.row.m16n16k16.shared.f16 	{%r344, %r345, %r346, %r347, %r348, %r349, %r350, %r351}, [%r343], %r316;
	add.s32 	%r352, %r315, 8448;
	wmma.load.b.sync.aligned.row.m16n16k16.shared.f16 	{%r353, %r354, %r355, %r356, %r357, %r358, %r359, %r360}, [%r352], %r316;
	add.s32 	%r361, %r315, 8480;
	wmma.load.b.sync.aligned.row.m16n16k16.shared.f16 	{%r362, %r363, %r364, %r365, %r366, %r367, %r368, %r369}, [%r361], %r316;
	add.s32 	%r370, %r315, 8512;
	wmma.load.b.sync.aligned.row.m16n16k16.shared.f16 	{%r371, %r372, %r373, %r374, %r375, %r376, %r377, %r378}, [%r370], %r316;
	add.s32 	%r379, %r315, 8544;
	wmma.load.b.sync.aligned.row.m16n16k16.shared.f16 	{%r380, %r381, %r382, %r383, %r384, %r385, %r386, %r387}, [%r379], %r316;
	wmma.mma.sync.aligned.row.row.m16n16k16.f16.f16 {%r388, %r389, %r390, %r391}, {%r242, %r243, %r244, %r245, %r246, %r247, %r248, %r249}, {%r317, %r318, %r319, %r320, %r321, %r322, %r323, %r324}, {%r602, %r601, %r600, %r599};
	wmma.mma.sync.aligned.row.row.m16n16k16.f16.f16 {%r602, %r601, %r600, %r599}, {%r278, %r279, %r280, %r281, %r282, %r283, %r284, %r285}, {%r353, %r354, %r355, %r356, %r357, %r358, %r359, %r360}, {%r388, %r389, %r390, %r391};
	wmma.mma.sync.aligned.row.row.m16n16k16.f16.f16 {%r392, %r393, %r394, %r395}, {%r242, %r243, %r244, %r245, %r246, %r247, %r248, %r249}, {%r326, %r327, %r328, %r329, %r330, %r331, %r332, %r333}, {%r598, %r597, %r596, %r595};
	wmma.mma.sync.aligned.row.row.m16n16k16.f16.f16 {%r598, %r597, %r596, %r595}, {%r278, %r279, %r280, %r281, %r282, %r283, %r284, %r285}, {%r362, %r363, %r364, %r365, %r366, %r367, %r368, %r369}, {%r392, %r393, %r394, %r395};
	wmma.mma.sync.aligned.row.row.m16n16k16.f16.f16 {%r396, %r397, %r398, %r399}, {%r242, %r243, %r244, %r245, %r246, %r247, %r248, %r249}, {%r335, %r336, %r337, %r338, %r339, %r340, %r341, %r342}, {%r594, %r593, %r592, %r591};
	wmma.mma.sync.aligned.row.row.m16n16k16.f16.f16 {%r594, %r593, %r592, %r591}, {%r278, %r279, %r280, %r281, %r282, %r283, %r284, %r285}, {%r371, %r372, %r373, %r374, %r375, %r376, %r377, %r378}, {%r396, %r397, %r398, %r399};
	wmma.mma.sync.aligned.row.row.m16n16k16.f16.f16 {%r400, %r401, %r402, %r403}, {%r242, %r243, %r244, %r245, %r246, %r247, %r248, %r249}, {%r344, %r345, %r346, %r347, %r348, %r349, %r350, %r351}, {%r590, %r589, %r588, %r587};
	wmma.mma.sync.aligned.row.row.m16n16k16.f16.f16 {%r590, %r589, %r588, %r587}, {%r278, %r279, %r280, %r281, %r282, %r283, %r284, %r285}, {%r380, %r381, %r382, %r383, %r384, %r385, %r386, %r387}, {%r400, %r401, %r402, %r403};
	wmma.mma.sync.aligned.row.row.m16n16k16.f16.f16 {%r404, %r405, %r406, %r407}, {%r251, %r252, %r253, %r254, %r255, %r256, %r257, %r258}, {%r317, %r318, %r319, %r320, %r321, %r322, %r323, %r324}, {%r586, %r585, %r584, %r583};
	wmma.mma.sync.aligned.row.row.m16n16k16.f16.f16 {%r586, %r585, %r584, %r583}, {%r287, %r288, %r289, %r290, %r291, %r292, %r293, %r294}, {%r353, %r354, %r355, %r356, %r357, %r358, %r359, %r360}, {%r404, %r405, %r406, %r407};
	wmma.mma.sync.aligned.row.row.m16n16k16.f16.f16 {%r408, %r409, %r410, %r411}, {%r251, %r252, %r253, %r254, %r255, %r256, %r257, %r258}, {%r326, %r327, %r328, %r329, %r330, %r331, %r332, %r333}, {%r582, %r581, %r580, %r579};
	wmma.mma.sync.aligned.row.row.m16n16k16.f16.f16 {%r582, %r581, %r580, %r579}, {%r287, %r288, %r289, %r290, %r291, %r292, %r293, %r294}, {%r362, %r363, %r364, %r365, %r366, %r367, %r368, %r369}, {%r408, %r409, %r410, %r411};
	wmma.mma.sync.aligned.row.row.m16n16k16.f16.f16 {%r412, %r413, %r414, %r415}, {%r251, %r252, %r253, %r254, %r255, %r256, %r257, %r258}, {%r335, %r336, %r337, %r338, %r339, %r340, %r341, %r342}, {%r578, %r577, %r576, %r575};
	wmma.mma.sync.aligned.row.row.m16n16k16.f16.f16 {%r578, %r577, %r576, %r575}, {%r287, %r288, %r289, %r290, %r291, %r292, %r293, %r294}, {%r371, %r372, %r373, %r374, %r375, %r376, %r377, %r378}, {%r412, %r413, %r414, %r415};
	wmma.mma.sync.aligned.row.row.m16n16k16.f16.f16 {%r416, %r417, %r418, %r419}, {%r251, %r252, %r253, %r254, %r255, %r256, %r257, %r258}, {%r344, %r345, %r346, %r347, %r348, %r349, %r350, %r351}, {%r574, %r573, %r572, %r571};
	wmma.mma.sync.aligned.row.row.m16n16k16.f16.f16 {%r574, %r573, %r572, %r571}, {%r287, %r288, %r289, %r290, %r291, %r292, %r293, %r294}, {%r380, %r381, %r382, %r383, %r384, %r385, %r386, %r387}, {%r416, %r417, %r418, %r419};
	wmma.mma.sync.aligned.row.row.m16n16k16.f16.f16 {%r420, %r421, %r422, %r423}, {%r260, %r261, %r262, %r263, %r264, %r265, %r266, %r267}, {%r317, %r318, %r319, %r320, %r321, %r322, %r323, %r324}, {%r570, %r569, %r568, %r567};
	wmma.mma.sync.aligned.row.row.m16n16k16.f16.f16 {%r570, %r569, %r568, %r567}, {%r296, %r297, %r298, %r299, %r300, %r301, %r302, %r303}, {%r353, %r354, %r355, %r356, %r357, %r358, %r359, %r360}, {%r420, %r421, %r422, %r423};
	wmma.mma.sync.aligned.row.row.m16n16k16.f16.f16 {%r424, %r425, %r426, %r427}, {%r260, %r261, %r262, %r263, %r264, %r265, %r266, %r267}, {%r326, %r327, %r328, %r329, %r330, %r331, %r332, %r333}, {%r566, %r565, %r564, %r563};
	wmma.mma.sync.aligned.row.row.m16n16k16.f16.f16 {%r566, %r565, %r564, %r563}, {%r296, %r297, %r298, %r299, %r300, %r301, %r302, %r303}, {%r362, %r363, %r364, %r365, %r366, %r367, %r368, %r369}, {%r424, %r425, %r426, %r427};
	wmma.mma.sync.aligned.row.row.m16n16k16.f16.f16 {%r428, %r429, %r430, %r431}, {%r260, %r261, %r262, %r263, %r264, %r265, %r266, %r267}, {%r335, %r336, %r337, %r338, %r339, %r340, %r341, %r342}, {%r562, %r561, %r560, %r559};
	wmma.mma.sync.aligned.row.row.m16n16k16.f16.f16 {%r562, %r561, %r560, %r559}, {%r296, %r297, %r298, %r299, %r300, %r301, %r302, %r303}, {%r371, %r372, %r373, %r374, %r375, %r376, %r377, %r378}, {%r428, %r429, %r430, %r431};
	wmma.mma.sync.aligned.row.row.m16n16k16.f16.f16 {%r432, %r433, %r434, %r435}, {%r260, %r261, %r262, %r263, %r264, %r265, %r266, %r267}, {%r344, %r345, %r346, %r347, %r348, %r349, %r350, %r351}, {%r558, %r557, %r556, %r555};
	wmma.mma.sync.aligned.row.row.m16n16k16.f16.f16 {%r558, %r557, %r556, %r555}, {%r296, %r297, %r298, %r299, %r300, %r301, %r302, %r303}, {%r380, %r381, %r382, %r383, %r384, %r385, %r386, %r387}, {%r432, %r433, %r434, %r435};
	wmma.mma.sync.aligned.row.row.m16n16k16.f16.f16 {%r436, %r437, %r438, %r439}, {%r269, %r270, %r271, %r272, %r273, %r274, %r275, %r276}, {%r317, %r318, %r319, %r320, %r321, %r322, %r323, %r324}, {%r554, %r553, %r552, %r551};
	wmma.mma.sync.aligned.row.row.m16n16k16.f16.f16 {%r554, %r553, %r552, %r551}, {%r305, %r306, %r307, %r308, %r309, %r310, %r311, %r312}, {%r353, %r354, %r355, %r356, %r357, %r358, %r359, %r360}, {%r436, %r437, %r438, %r439};
	wmma.mma.sync.aligned.row.row.m16n16k16.f16.f16 {%r440, %r441, %r442, %r443}, {%r269, %r270, %r271, %r272, %r273, %r274, %r275, %r276}, {%r326, %r327, %r328, %r329, %r330, %r331, %r332, %r333}, {%r550, %r549, %r548, %r547};
	wmma.mma.sync.aligned.row.row.m16n16k16.f16.f16 {%r550, %r549, %r548, %r547}, {%r305, %r306, %r307, %r308, %r309, %r310, %r311, %r312}, {%r362, %r363, %r364, %r365, %r366, %r367, %r368, %r369}, {%r440, %r441, %r442, %r443};
	wmma.mma.sync.aligned.row.row.m16n16k16.f16.f16 {%r444, %r445, %r446, %r447}, {%r269, %r270, %r271, %r272, %r273, %r274, %r275, %r276}, {%r335, %r336, %r337, %r338, %r339, %r340, %r341, %r342}, {%r546, %r545, %r544, %r543};
	wmma.mma.sync.aligned.row.row.m16n16k16.f16.f16 {%r546, %r545, %r544, %r543}, {%r305, %r306, %r307, %r308, %r309, %r310, %r311, %r312}, {%r371, %r372, %r373, %r374, %r375, %r376, %r377, %r378}, {%r444, %r445, %r446, %r447};
	wmma.mma.sync.aligned.row.row.m16n16k16.f16.f16 {%r448, %r449, %r450, %r451}, {%r269, %r270, %r271, %r272, %r273, %r274, %r275, %r276}, {%r344, %r345, %r346, %r347, %r348, %r349, %r350, %r351}, {%r542, %r541, %r540, %r539};
	wmma.mma.sync.aligned.row.row.m16n16k16.f16.f16 {%r542, %r541, %r540, %r539}, {%r305, %r306, %r307, %r308, %r309, %r310, %r311, %r312}, {%r380, %r381, %r382, %r383, %r384, %r385, %r386, %r387}, {%r448, %r449, %r450, %r451};
	bar.sync 	0;
	add.s32 	%r474, %r474, 1;
	setp.ne.s32 	%p2, %r474, 0;
	shl.b32 	%r452, %r470, 5;
	add.s32 	%r473, %r473, %r452;
	add.s64 	%rd43, %rd43, 64;
	add.s32 	%r472, %r472, 32;
	@%p2 bra 	$L__BB0_2;
$L__BB0_3:
	ld.param.u32 	%r471, [_Z16myHGEMMAlignedV1P6__halfS0_S0_iii_param_4];
	ld.param.u64 	%rd42, [_Z16myHGEMMAlignedV1P6__halfS0_S0_iii_param_2];
	cvta.to.global.u64 	%rd19, %rd42;
	mov.u32 	%r453, %tid.x;
	shl.b32 	%r454, %r453, 1;
	and.b32  	%r455, %r454, 64;
	mov.u32 	%r456, %ctaid.y;
	shl.b32 	%r457, %r456, 7;
	or.b32  	%r458, %r455, %r457;
	and.b32  	%r459, %r453, 960;
	mov.u32 	%r460, %ctaid.x;
	shl.b32 	%r461, %r460, 8;
	add.s32 	%r462, %r461, %r459;
	mad.lo.s32 	%r463, %r458, %r471, %r462;
	mul.wide.s32 	%rd20, %r463, 2;
	add.s64 	%rd21, %rd19, %rd20;
	wmma.store.d.sync.aligned.row.m16n16k16.global.f16 	[%rd21], {%r602, %r601, %r600, %r599}, %r471;
	add.s64 	%rd22, %rd21, 32;
	wmma.store.d.sync.aligned.row.m16n16k16.global.f16 	[%rd22], {%r598, %r597, %r596, %r595}, %r471;
	add.s64 	%rd23, %rd21, 64;
	wmma.store.d.sync.aligned.row.m16n16k16.global.f16 	[%rd23], {%r594, %r593, %r592, %r591}, %r471;
	add.s64 	%rd24, %rd21, 96;
	wmma.store.d.sync.aligned.row.m16n16k16.global.f16 	[%rd24], {%r590, %r589, %r588, %r587}, %r471;
	shl.b32 	%r464, %r471, 4;
	add.s32 	%r465, %r463, %r464;
	mul.wide.s32 	%rd25, %r465, 2;
	add.s64 	%rd26, %rd19, %rd25;
	wmma.store.d.sync.aligned.row.m16n16k16.global.f16 	[%rd26], {%r586, %r585, %r584, %r583}, %r471;
	add.s64 	%rd27, %rd26, 32;
	wmma.store.d.sync.aligned.row.m16n16k16.global.f16 	[%rd27], {%r582, %r581, %r580, %r579}, %r471;
	add.s64 	%rd28, %rd26, 64;
	wmma.store.d.sync.aligned.row.m16n16k16.global.f16 	[%rd28], {%r578, %r577, %r576, %r575}, %r471;
	add.s64 	%rd29, %rd26, 96;
	wmma.store.d.sync.aligned.row.m16n16k16.global.f16 	[%rd29], {%r574, %r573, %r572, %r571}, %r471;
	shl.b32 	%r466, %r471, 5;
	add.s32 	%r467, %r463, %r466;
	mul.wide.s32 	%rd30, %r467, 2;
	add.s64 	%rd31, %rd19, %rd30;
	wmma.store.d.sync.aligned.row.m16n16k16.global.f16 	[%rd31], {%r570, %r569, %r568, %r567}, %r471;
	add.s64 	%rd32, %rd31, 32;
	wmma.store.d.sync.aligned.row.m16n16k16.global.f16 	[%rd32], {%r566, %r565, %r564, %r563}, %r471;
	add.s64 	%rd33, %rd31, 64;
	wmma.store.d.sync.aligned.row.m16n16k16.global.f16 	[%rd33], {%r562, %r561, %r560, %r559}, %r471;
	add.s64 	%rd34, %rd31, 96;
	wmma.store.d.sync.aligned.row.m16n16k16.global.f16 	[%rd34], {%r558, %r557, %r556, %r555}, %r471;
	add.s32 	%r468, %r467, %r464;
	mul.wide.s32 	%rd35, %r468, 2;
	add.s64 	%rd36, %rd19, %rd35;
	wmma.store.d.sync.aligned.row.m16n16k16.global.f16 	[%rd36], {%r554, %r553, %r552, %r551}, %r471;
	add.s64 	%rd37, %rd36, 32;
	wmma.store.d.sync.aligned.row.m16n16k16.global.f16 	[%rd37], {%r550, %r549, %r548, %r547}, %r471;
	add.s64 	%rd38, %rd36, 64;
	wmma.store.d.sync.aligned.row.m16n16k16.global.f16 	[%rd38], {%r546, %r545, %r544, %r543}, %r471;
	add.s64 	%rd39, %rd36, 96;
	wmma.store.d.sync.aligned.row.m16n16k16.global.f16 	[%rd39], {%r542, %r541, %r540, %r539}, %r471;
	ret;

}


// ===== COMPILED SASS (sm_100) =====

	.target	sm_100

	.elftype	@"ET_EXEC"


//--------------------- .note.nv.tkinfo           --------------------------
	.section	.note.nv.tkinfo,"",@"SHT_NOTE"
	.sectionflags	@"SHF_NOTE_NV_TKINFO"
	.tkinfo
        /*0018*/ 	.word	0x00000002
        /*0030*/ 	.string	""
        /*0030*/ 	.string	"ptxas"
        /*0030*/ 	.string	"Cuda compilation tools, release 13.0, V13.0.88"
        /*0030*/ 	.string	"Build cuda_13.0.r13.0/compiler.36424714_0"
        /*0030*/ 	.string	"-arch sm_100 -m 64 "



//--------------------- .note.nv.cuinfo           --------------------------
	.section	.note.nv.cuinfo,"",@"SHT_NOTE"
	.sectionflags	@"SHF_NOTE_NV_CUINFO"
        /*0018*/ 	.short	0x0002
        /*001a*/ 	.short	0x0064
        /*001c*/ 	.short	0x0082
	.zero		2


//--------------------- .nv.info                  --------------------------
	.section	.nv.info,"",@"SHT_CUDA_INFO"
	.align	4


	//----- nvinfo : EIATTR_REGCOUNT
	.align		4
        /*0000*/ 	.byte	0x04, 0x2f
        /*0002*/ 	.short	(.L_1 - .L_0)
	.align		4
.L_0:
        /*0004*/ 	.word	index@(_Z16myHGEMMAlignedV1P6__halfS0_S0_iii)
        /*0008*/ 	.word	0x0000007c


	//----- nvinfo : EIATTR_FRAME_SIZE
	.align		4
.L_1:
        /*000c*/ 	.byte	0x04, 0x11
        /*000e*/ 	.short	(.L_3 - .L_2)
	.align		4
.L_2:
        /*0010*/ 	.word	index@(_Z16myHGEMMAlignedV1P6__halfS0_S0_iii)
        /*0014*/ 	.word	0x00000000


	//----- nvinfo : EIATTR_MIN_STACK_SIZE
	.align		4
.L_3:
        /*0018*/ 	.byte	0x04, 0x12
        /*001a*/ 	.short	(.L_5 - .L_4)
	.align		4
.L_4:
        /*001c*/ 	.word	index@(_Z16myHGEMMAlignedV1P6__halfS0_S0_iii)
        /*0020*/ 	.word	0x00000000
.L_5:


//--------------------- .nv.compat                --------------------------
	.section	.nv.compat,"",@"SHT_CUDA_COMPAT_INFO"
	.align	4
        /*0000*/ 	.byte	0x02, 0x09, 0x00, 0x00, 0x02, 0x02, 0x01, 0x00, 0x02, 0x05, 0x05, 0x00, 0x03, 0x07, 0x01, 0x01
        /*0010*/ 	.byte	0x02, 0x03, 0x00, 0x00, 0x02, 0x06, 0x01, 0x00, 0x04, 0x0b, 0x08, 0x00, 0x09, 0x00, 0x00, 0x00
        /*0020*/ 	.byte	0x00, 0x00, 0x00, 0x00


//--------------------- .nv.info._Z16myHGEMMAlignedV1P6__halfS0_S0_iii --------------------------
	.section	.nv.info._Z16myHGEMMAlignedV1P6__halfS0_S0_iii,"",@"SHT_CUDA_INFO"
	.sectionflags	@""
	.align	4


	//----- nvinfo : EIATTR_CUDA_API_VERSION
	.align		4
        /*0000*/ 	.byte	0x04, 0x37
        /*0002*/ 	.short	(.L_7 - .L_6)
.L_6:
        /*0004*/ 	.word	0x00000082


	//----- nvinfo : EIATTR_KPARAM_INFO
	.align		4
.L_7:
        /*0008*/ 	.byte	0x04, 0x17
        /*000a*/ 	.short	(.L_9 - .L_8)
.L_8:
        /*000c*/ 	.word	0x00000000
        /*0010*/ 	.short	0x0005
        /*0012*/ 	.short	0x0020
        /*0014*/ 	.byte	0x00, 0xf0, 0x11, 0x00


	//----- nvinfo : EIATTR_KPARAM_INFO
	.align		4
.L_9:
        /*0018*/ 	.byte	0x04, 0x17
        /*001a*/ 	.short	(.L_11 - .L_10)
.L_10:
        /*001c*/ 	.word	0x00000000
        /*0020*/ 	.short	0x0004
        /*0022*/ 	.short	0x001c
        /*0024*/ 	.byte	0x00, 0xf0, 0x11, 0x00


	//----- nvinfo : EIATTR_KPARAM_INFO
	.align		4
.L_11:
        /*0028*/ 	.byte	0x04, 0x17
        /*002a*/ 	.short	(.L_13 - .L_12)
.L_12:
        /*002c*/ 	.word	0x00000000
        /*0030*/ 	.short	0x0003
        /*0032*/ 	.short	0x0018
        /*0034*/ 	.byte	0x00, 0xf0, 0x11, 0x00


	//----- nvinfo : EIATTR_KPARAM_INFO
	.align		4
.L_13:
        /*0038*/ 	.byte	0x04, 0x17
        /*003a*/ 	.short	(.L_15 - .L_14)
.L_14:
        /*003c*/ 	.word	0x00000000
        /*0040*/ 	.short	0x0002
        /*0042*/ 	.short	0x0010
        /*0044*/ 	.byte	0x00, 0xf5, 0x21, 0x00


	//----- nvinfo : EIATTR_KPARAM_INFO
	.align		4
.L_15:
        /*0048*/ 	.byte	0x04, 0x17
        /*004a*/ 	.short	(.L_17 - .L_16)
.L_16:
        /*004c*/ 	.word	0x00000000
        /*0050*/ 	.short	0x0001
        /*0052*/ 	.short	0x0008
        /*0054*/ 	.byte	0x00, 0xf5, 0x21, 0x00


	//----- nvinfo : EIATTR_KPARAM_INFO
	.align		4
.L_17:
        /*0058*/ 	.byte	0x04, 0x17
        /*005a*/ 	.short	(.L_19 - .L_18)
.L_18:
        /*005c*/ 	.word	0x00000000
        /*0060*/ 	.short	0x0000
        /*0062*/ 	.short	0x0000
        /*0064*/ 	.byte	0x00, 0xf5, 0x21, 0x00


	//----- nvinfo : EIATTR_SPARSE_MMA_MASK
	.align		4
.L_19:
        /*0068*/ 	.byte	0x03, 0x50
        /*006a*/ 	.short	0x0000


	//----- nvinfo : EIATTR_WMMA_USED
	.align		4
        /*006c*/ 	.byte	0x01, 0x2b
	.zero		2


	//----- nvinfo : EIATTR_MAXREG_COUNT
	.align		4
        /*0070*/ 	.byte	0x03, 0x1b
        /*0072*/ 	.short	0x00ff


	//----- nvinfo : EIATTR_NUM_BARRIERS
	.align		4
        /*0074*/ 	.byte	0x02, 0x4c
        /*0076*/ 	.byte	0x01
	.zero		1


	//----- nvinfo : EIATTR_MERCURY_ISA_VERSION
	.align		4
        /*0078*/ 	.byte	0x03, 0x5f
        /*007a*/ 	.short	0x0101


	//----- nvinfo : EIATTR_VRC_CTA_INIT_COUNT
	.align		4
        /*007c*/ 	.byte	0x02, 0x4a
	.zero		1
	.zero		1


	//----- nvinfo : EIATTR_EXIT_INSTR_OFFSETS
	.align		4
        /*0080*/ 	.byte	0x04, 0x1c
        /*0082*/ 	.short	(.L_21 - .L_20)


	//   ....[0]....
.L_20:
        /*0084*/ 	.word	0x00001600


	//----- nvinfo : EIATTR_CBANK_PARAM_SIZE
	.align		4
.L_21:
        /*0088*/ 	.byte	0x03, 0x19
        /*008a*/ 	.short	0x0024


	//----- nvinfo : EIATTR_PARAM_CBANK
	.align		4
        /*008c*/ 	.byte	0x04, 0x0a
        /*008e*/ 	.short	(.L_23 - .L_22)
	.align		4
.L_22:
        /*0090*/ 	.word	index@(.nv.constant0._Z16myHGEMMAlignedV1P6__halfS0_S0_iii)
        /*0094*/ 	.short	0x0380
        /*0096*/ 	.short	0x0024


	//----- nvinfo : EIATTR_SW_WAR
	.align		4
.L_23:
        /*0098*/ 	.byte	0x04, 0x36
        /*009a*/ 	.short	(.L_25 - .L_24)
.L_24:
        /*009c*/ 	.word	0x00000008
.L_25:


//--------------------- .nv.callgraph             --------------------------
	.section	.nv.callgraph,"",@"SHT_CUDA_CALLGRAPH"
	.align	4
	.sectionentsize	8
	.align		4
        /*0000*/ 	.word	0x00000000
	.align		4
        /*0004*/ 	.word	0xffffffff
	.align		4
        /*0008*/ 	.word	0x00000000
	.align		4
        /*000c*/ 	.word	0xfffffffe
	.align		4
        /*0010*/ 	.word	0x00000000
	.align		4
        /*0014*/ 	.word	0xfffffffd
	.align		4
        /*0018*/ 	.word	0x00000000
	.align		4
        /*001c*/ 	.word	0xfffffffc


//--------------------- .text._Z16myHGEMMAlignedV1P6__halfS0_S0_iii --------------------------
	.section	.text._Z16myHGEMMAlignedV1P6__halfS0_S0_iii,"ax",@progbits
	.align	128
        .global         _Z16myHGEMMAlignedV1P6__halfS0_S0_iii
        .type           _Z16myHGEMMAlignedV1P6__halfS0_S0_iii,@function
        .size           _Z16myHGEMMAlignedV1P6__halfS0_S0_iii,(.L_x_3 - _Z16myHGEMMAlignedV1P6__halfS0_S0_iii)
        .other          _Z16myHGEMMAlignedV1P6__halfS0_S0_iii,@"STO_CUDA_ENTRY STV_DEFAULT"
_Z16myHGEMMAlignedV1P6__halfS0_S0_iii:
.text._Z16myHGEMMAlignedV1P6__halfS0_S0_iii:
[----:B------:R-:W-:Y:S01]  /*0000*/  LDC R1, c[0x0][0x37c] ;  /* 0x0000df00ff017b82 */ /* 0x000fe20000000800 */
[----:B------:R-:W0:Y:S01]  /*0010*/  LDCU UR5, c[0x0][0x3a0] ;  /* 0x00007400ff0577ac */ /* 0x000e220008000800 */
[----:B------:R-:W1:Y:S01]  /*0020*/  S2R R110, SR_CTAID.X ;  /* 0x00000000006e7919 */ /* 0x000e620000002500 */
[----:B------:R-:W-:Y:S02]  /*0030*/  CS2R R84, SRZ ;  /* 0x0000000000547805 */ /* 0x000fe4000001ff00 */
[----:B------:R-:W-:Y:S02]  /*0040*/  CS2R R82, SRZ ;  /* 0x0000000000527805 */ /* 0x000fe4000001ff00 */
[----:B------:R-:W-:Y:S01]  /*0050*/  CS2R R4, SRZ ;  /* 0x0000000000047805 */ /* 0x000fe2000001ff00 */
[----:B------:R-:W2:Y:S01]  /*0060*/  S2R R109, SR_CTAID.Y ;  /* 0x00000000006d7919 */ /* 0x000ea20000002600 */
[----:B------:R-:W-:Y:S02]  /*0070*/  CS2R R88, SRZ ;  /* 0x0000000000587805 */ /* 0x000fe4000001ff00 */
[----:B------:R-:W-:-:S02]  /*0080*/  CS2R R96, SRZ ;  /* 0x0000000000607805 */ /* 0x000fc4000001ff00 */
[----:B------:R-:W-:Y:S01]  /*0090*/  CS2R R94, SRZ ;  /* 0x00000000005e7805 */ /* 0x000fe2000001ff00 */
[----:B------:R-:W3:Y:S01]  /*00a0*/  S2R R108, SR_TID.X ;  /* 0x00000000006c7919 */ /* 0x000ee20000002100 */
[----:B------:R-:W-:Y:S02]  /*00b0*/  CS2R R92, SRZ ;  /* 0x00000000005c7805 */ /* 0x000fe4000001ff00 */
[----:B------:R-:W-:Y:S02]  /*00c0*/  CS2R R90, SRZ ;  /* 0x00000000005a7805 */ /* 0x000fe4000001ff00 */
[----:B------:R-:W-:Y:S02]  /*00d0*/  CS2R R86, SRZ ;  /* 0x0000000000567805 */ /* 0x000fe4000001ff00 */
[----:B------:R-:W-:Y:S02]  /*00e0*/  CS2R R6, SRZ ;  /* 0x0000000000067805 */ /* 0x000fe4000001ff00 */
[----:B------:R-:W-:-:S02]  /*00f0*/  CS2R R8, SRZ ;  /* 0x0000000000087805 */ /* 0x000fc4000001ff00 */
[----:B------:R-:W-:Y:S02]  /*0100*/  CS2R R10, SRZ ;  /* 0x00000000000a7805 */ /* 0x000fe4000001ff00 */
[----:B------:R-:W-:Y:S02]  /*0110*/  CS2R R12, SRZ ;  /* 0x00000000000c7805 */ /* 0x000fe4000001ff00 */
[----:B------:R-:W-:Y:S01]  /*0120*/  CS2R R14, SRZ ;  /* 0x00000000000e7805 */ /* 0x000fe2000001ff00 */
[----:B0-----:R-:W-:Y:S01]  /*0130*/  UISETP.GE.AND UP0, UPT, UR5, 0x20, UPT ;  /* 0x000000200500788c */ /* 0x001fe2000bf06270 */
[----:B------:R-:W-:Y:S02]  /*0140*/  CS2R R16, SRZ ;  /* 0x0000000000107805 */ /* 0x000fe4000001ff00 */
[----:B------:R-:W-:Y:S02]  /*0150*/  CS2R R18, SRZ ;  /* 0x0000000000127805 */ /* 0x000fe4000001ff00 */
[----:B------:R-:W-:-:S02]  /*0160*/  CS2R R20, SRZ ;  /* 0x0000000000147805 */ /* 0x000fc4000001ff00 */
[----:B------:R-:W-:Y:S02]  /*0170*/  CS2R R22, SRZ ;  /* 0x0000000000167805 */ /* 0x000fe4000001ff00 */
[----:B------:R-:W-:Y:S02]  /*0180*/  CS2R R24, SRZ ;  /* 0x0000000000187805 */ /* 0x000fe4000001ff00 */
[----:B------:R-:W-:Y:S02]  /*0190*/  CS2R R26, SRZ ;  /* 0x00000000001a7805 */ /* 0x000fe4000001ff00 */
        /* <DEDUP_REMOVED lines=12> */
[----:B------:R-:W0:Y:S01]  /*0260*/  LDCU.64 UR6, c[0x0][0x358] ;  /* 0x00006b00ff0677ac */ /* 0x000e220008000a00 */
[----:B-123--:R-:W-:Y:S05]  /*0270*/  BRA.U !UP0, `(.L_x_0) ;  /* 0x0000000d085c7547 */ /* 0x00efea000b800000 */
[--C-:B------:R-:W-:Y:S01]  /*0280*/  SHF.R.U32.HI R114, RZ, 0x1, R108.reuse ;  /* 0x00000001ff727819 */ /* 0x100fe2000001166c */
[----:B------:R-:W-:Y:S01]  /*0290*/  IMAD.SHL.U32 R2, R108, 0x8, RZ ;  /* 0x000000086c027824 */ /* 0x000fe200078e00ff */
[----:B------:R-:W1:Y:S01]  /*02a0*/  LDC.64 R120, c[0x0][0x380] ;  /* 0x0000e000ff787b82 */ /* 0x000e620000000a00 */
[----:B------:R-:W-:Y:S01]  /*02b0*/  USHF.R.S32.HI UR4, URZ, 0x1f, UR5 ;  /* 0x0000001fff047899 */ /* 0x000fe20008011405 */
[----:B------:R-:W-:Y:S01]  /*02c0*/  LOP3.LUT R114, R114, 0x1fe, RZ, 0xc0, !PT ;  /* 0x000001fe72727812 */ /* 0x000fe200078ec0ff */
[----:B------:R-:W-:Y:S01]  /*02d0*/  IMAD.MOV.U32 R84, RZ, RZ, RZ ;  /* 0x000000ffff547224 */ /* 0x000fe200078e00ff */
[C---:B------:R-:W-:Y:S01]  /*02e0*/  LOP3.LUT R0, R2.reuse, 0x18, RZ, 0xc0, !PT ;  /* 0x0000001802007812 */ /* 0x040fe200078ec0ff */
[----:B------:R-:W-:Y:S01]  /*02f0*/  ULEA.HI UR4, UR4, UR5, URZ, 0x5 ;  /* 0x0000000504047291 */ /* 0x000fe2000f8f28ff */
[----:B------:R-:W-:Y:S01]  /*0300*/  SHF.R.U32.HI R113, RZ, 0x3, R108 ;  /* 0x00000003ff717819 */ /* 0x000fe2000001166c */
[----:B------:R-:W-:Y:S01]  /*0310*/  IMAD R3, R109, 0x80, R114 ;  /* 0x000000806d037824 */ /* 0x000fe200078e0272 */
[----:B------:R-:W-:Y:S01]  /*0320*/  LOP3.LUT R49, R2, 0xf8, RZ, 0xc0, !PT ;  /* 0x000000f802317812 */ /* 0x000fe200078ec0ff */
[----:B------:R-:W-:Y:S01]  /*0330*/  USHF.R.S32.HI UR4, URZ, 0x5, UR4 ;  /* 0x00000005ff047899 */ /* 0x000fe20008011404 */
[----:B------:R-:W-:Y:S01]  /*0340*/  LOP3.LUT R113, R113, 0x7c, RZ, 0xc0, !PT ;  /* 0x0000007c71717812 */ /* 0x000fe200078ec0ff */
[----:B------:R-:W-:Y:S01]  /*0350*/  IMAD R51, R3, UR5, R0 ;  /* 0x0000000503337c24 */ /* 0x000fe2000f8e0200 */
[----:B------:R-:W-:Y:S01]  /*0360*/  CS2R R82, SRZ ;  /* 0x0000000000527805 */ /* 0x000fe2000001ff00 */
[----:B------:R-:W2:Y:S01]  /*0370*/  LDC R0, c[0x0][0x39c] ;  /* 0x0000e700ff007b82 */ /* 0x000ea20000000800 */
[----:B------:R-:W-:Y:S01]  /*0380*/  IMAD R49, R110, 0x100, R49 ;  /* 0x000001006e317824 */ /* 0x000fe200078e0231 */
        /* <DEDUP_REMOVED lines=8> */
[----:B------:R-:W-:Y:S01]  /*0410*/  CS2R R8, SRZ ;  /* 0x0000000000087805 */ /* 0x000fe2000001ff00 */
[----:B-1----:R-:W-:Y:S01]  /*0420*/  IMAD.WIDE.U32 R106, R51, 0x2, R120 ;  /* 0x00000002336a7825 */ /* 0x002fe200078e0078 */
        /* <DEDUP_REMOVED lines=20> */
[----:B------:R-:W-:Y:S01]  /*0570*/  CS2R R80, SRZ ;  /* 0x0000000000507805 */ /* 0x000fe2000001ff00 */
[----:B--2---:R-:W-:Y:S01]  /*0580*/  IMAD R111, R113, R0, R49 ;  /* 0x00000000716f7224 */ /* 0x004fe200078e0231 */
[----:B------:R-:W-:Y:S01]  /*0590*/  UIADD3 UR4, UPT, UPT, -UR4, URZ, URZ ;  /* 0x000000ff04047290 */ /* 0x000fe2000fffe1ff */
[----:B------:R-:W-:-:S11]  /*05a0*/  VIADD R112, R51, UR5 ;  /* 0x0000000533707c36 */ /* 0x000fd60008000000 */
.L_x_1:
[----:B------:R-:W1:Y:S01]  /*05b0*/  LDC.64 R56, c[0x0][0x388] ;  /* 0x0000e200ff387b82 */ /* 0x000e620000000a00 */
[----:B------:R-:W-:Y:S01]  /*05c0*/  IMAD.WIDE.U32 R52, R112, 0x2, R120 ;  /* 0x0000000270347825 */ /* 0x000fe200078e0078 */
[----:B0-----:R0:W2:Y:S05]  /*05d0*/  LDG.E.128.CONSTANT R48, desc[UR6][R106.64] ;  /* 0x000000066a307981 */ /* 0x0010aa000c1e9d00 */
[----:B------:R-:W3:Y:S01]  /*05e0*/  LDG.E.128.CONSTANT R52, desc[UR6][R52.64] ;  /* 0x0000000634347981 */ /* 0x000ee2000c1e9d00 */
[----:B-1----:R-:W-:-:S04]  /*05f0*/  IMAD.WIDE R56, R111, 0x2, R56 ;  /* 0x000000026f387825 */ /* 0x002fc800078e0238 */
[C---:B------:R-:W-:Y:S02]  /*0600*/  IMAD.WIDE R60, R0.reuse, 0x2, R56 ;  /* 0x00000002003c7825 */ /* 0x040fe400078e0238 */
[----:B------:R-:W4:Y:S02]  /*0610*/  LDG.E.128.CONSTANT R56, desc[UR6][R56.64] ;  /* 0x0000000638387981 */ /* 0x000f24000c1e9d00 */
[C---:B------:R-:W-:Y:S02]  /*0620*/  IMAD.WIDE R64, R0.reuse, 0x2, R60 ;  /* 0x0000000200407825 */ /* 0x040fe400078e023c */
[----:B------:R-:W5:Y:S02]  /*0630*/  LDG.E.128.CONSTANT R60, desc[UR6][R60.64] ;  /* 0x000000063c3c7981 */ /* 0x000f64000c1e9d00 */
[----:B------:R-:W-:Y:S02]  /*0640*/  IMAD.WIDE R68, R0, 0x2, R64 ;  /* 0x0000000200447825 */ /* 0x000fe400078e0240 */
[----:B------:R-:W5:Y:S04]  /*0650*/  LDG.E.128.CONSTANT R64, desc[UR6][R64.64] ;  /* 0x0000000640407981 */ /* 0x000f68000c1e9d00 */
[----:B------:R-:W5:Y:S01]  /*0660*/  LDG.E.128.CONSTANT R68, desc[UR6][R68.64] ;  /* 0x0000000644447981 */ /* 0x000f62000c1e9d00 */
[----:B------:R-:W1:Y:S01]  /*0670*/  S2R R78, SR_LANEID ;  /* 0x00000000004e7919 */ /* 0x000e620000000000 */
[----:B------:R-:W0:Y:S01]  /*0680*/  S2R R77, SR_CgaCtaId ;  /* 0x00000000004d7919 */ /* 0x000e220000008800 */
[----:B------:R-:W-:-:S05]  /*0690*/  MOV R72, 0x400 ;  /* 0x0000040000487802 */ /* 0x000fca0000000f00 */
[----:B------:R-:W-:Y:S01]  /*06a0*/  VIADD R74, R72, 0x2800 ;  /* 0x00002800484a7836 */ /* 0x000fe20000000000 */
[----:B-1----:R-:W-:Y:S02]  /*06b0*/  SHF.R.U32.HI R73, RZ, 0x3, R78 ;  /* 0x00000003ff497819 */ /* 0x002fe4000001164e */
[----:B------:R-:W-:-:S03]  /*06c0*/  LOP3.LUT R75, R78, 0x7, RZ, 0xc0, !PT ;  /* 0x000000074e4b7812 */ /* 0x000fc600078ec0ff */
[----:B------:R-:W-:Y:S01]  /*06d0*/  IMAD.SHL.U32 R76, R73, 0x8, RZ ;  /* 0x00000008494c7824 */ /* 0x000fe200078e00ff */
[C---:B0-----:R-:W-:Y:S01]  /*06e0*/  LEA R73, R77.reuse, R72, 0x18 ;  /* 0x000000484d497211 */ /* 0x041fe200078ec0ff */
[----:B------:R-:W-:Y:S01]  /*06f0*/  IMAD.SHL.U32 R72, R108, 0x10, RZ ;  /* 0x000000106c487824 */ /* 0x000fe200078e00ff */
[----:B------:R-:W-:Y:S02]  /*0700*/  LEA R74, R77, R74, 0x18 ;  /* 0x0000004a4d4a7211 */ /* 0x000fe400078ec0ff */
[----:B------:R-:W-:Y:S02]  /*0710*/  LOP3.LUT R117, R76, 0x8, R75, 0xe2, !PT ;  /* 0x000000084c757812 */ /* 0x000fe400078ee24b */
[----:B------:R-:W-:Y:S02]  /*0720*/  SHF.R.U32.HI R76, RZ, 0x5, R108 ;  /* 0x00000005ff4c7819 */ /* 0x000fe4000001166c */
[C---:B------:R-:W-:Y:S02]  /*0730*/  LOP3.LUT R75, R72.reuse, 0x30, RZ, 0xc0, !PT ;  /* 0x00000030484b7812 */ /* 0x040fe400078ec0ff */
[----:B------:R-:W-:Y:S01]  /*0740*/  LOP3.LUT R77, R72, 0x1f0, RZ, 0xc0, !PT ;  /* 0x000001f0484d7812 */ /* 0x000fe200078ec0ff */
[----:B------:R-:W-:Y:S01]  /*0750*/  IMAD R72, R114, 0x50, R73 ;  /* 0x0000005072487824 */ /* 0x000fe200078e0249 */
[----:B------:R-:W-:Y:S01]  /*0760*/  LOP3.LUT R116, R76, 0x1, RZ, 0xc0, !PT ;  /* 0x000000014c747812 */ /* 0x000fe200078ec0ff */
[----:B------:R-:W-:-:S02]  /*0770*/  IMAD R76, R113, 0x210, R74 ;  /* 0x00000210714c7824 */ /* 0x000fc400078e024a */
[----:B------:R-:W-:Y:S02]  /*0780*/  IMAD.IADD R72, R72, 0x1, R75 ;  /* 0x0000000148487824 */ /* 0x000fe400078e024b */
[----:B------:R-:W-:Y:S01]  /*0790*/  IMAD.IADD R76, R76, 0x1, R77 ;  /* 0x000000014c4c7824 */ /* 0x000fe200078e024d */
[----:B------:R-:W-:Y:S01]  /*07a0*/  SHF.R.U32.HI R78, RZ, 0x4, R78 ;  /* 0x00000004ff4e7819 */ /* 0x000fe2000001164e */
[----:B------:R-:W-:Y:S02]  /*07b0*/  IMAD.SHL.U32 R79, R108, 0x2, RZ ;  /* 0x000000026c4f7824 */ /* 0x000fe400078e00ff */
[----:B------:R-:W-:Y:S02]  /*07c0*/  IMAD R116, R116, 0x1400, R73 ;  /* 0x0000140074747824 */ /* 0x000fe400078e0249 */
[----:B------:R-:W-:Y:S01]  /*07d0*/  IMAD.SHL.U32 R78, R78, 0x8, RZ ;  /* 0x000000084e4e7824 */ /* 0x000fe200078e00ff */
[----:B------:R-:W-:-:S03]  /*07e0*/  LOP3.LUT R79, R79, 0x780, RZ, 0xc0, !PT ;  /* 0x000007804f4f7812 */ /* 0x000fc600078ec0ff */
[C-C-:B------:R-:W-:Y:S02]  /*07f0*/  IMAD R115, R117.reuse, 0x28, R78.reuse ;  /* 0x0000002875737824 */ /* 0x140fe400078e024e */
[----:B------:R-:W-:Y:S02]  /*0800*/  IMAD.IADD R118, R74, 0x1, R79 ;  /* 0x000000014a767824 */ /* 0x000fe400078e024f */
[----:B------:R-:W-:Y:S02]  /*0810*/  IMAD R117, R117, 0x108, R78 ;  /* 0x0000010875757824 */ /* 0x000fe400078e024e */
[C---:B------:R-:W-:Y:S02]  /*0820*/  VIADD R98, R118.reuse, 0x40 ;  /* 0x0000004076627836 */ /* 0x040fe40000000000 */
[----:B------:R-:W-:Y:S02]  /*0830*/  VIADD R100, R118, 0x60 ;  /* 0x0000006076647836 */ /* 0x000fe40000000000 */
[----:B------:R-:W-:-:S02]  /*0840*/  VIADD R74, R116, 0x500 ;  /* 0x00000500744a7836 */ /* 0x000fc40000000000 */
[----:B------:R-:W-:Y:S02]  /*0850*/  VIADD R78, R118, 0x20 ;  /* 0x00000020764e7836 */ /* 0x000fe40000000000 */
[----:B------:R-:W-:Y:S02]  /*0860*/  IMAD.U32 R77, R115, 0x2, R116 ;  /* 0x00000002734d7824 */ /* 0x000fe400078e0074 */
[C---:B------:R-:W-:Y:S02]  /*0870*/  IMAD.U32 R101, R117.reuse, 0x2, R118 ;  /* 0x0000000275657824 */ /* 0x040fe400078e0076 */
[----:B------:R-:W-:Y:S02]  /*0880*/  IMAD.U32 R99, R117, 0x2, R78 ;  /* 0x0000000275637824 */ /* 0x000fe400078e004e */
[----:B------:R-:W-:Y:S01]  /*0890*/  IMAD.U32 R74, R115, 0x2, R74 ;  /* 0x00000002734a7824 */ /* 0x000fe200078e004a */
[----:B------:R-:W-:-:S04]  /*08a0*/  UIADD3 UR4, UPT, UPT, UR4, 0x1, URZ ;  /* 0x0000000104047890 */ /* 0x000fc8000fffe0ff */
[----:B------:R-:W-:Y:S01]  /*08b0*/  UISETP.NE.AND UP0, UPT, UR4, URZ, UPT ;  /* 0x000000ff0400728c */ /* 0x000fe2000bf05270 */
[----:B------:R-:W-:Y:S01]  /*08c0*/  IADD3 R106, P0, PT, R106, 0x40, RZ ;  /* 0x000000406a6a7810 */ /* 0x000fe20007f1e0ff */
[----:B------:R-:W-:Y:S02]  /*08d0*/  VIADD R112, R112, 0x20 ;  /* 0x0000002070707836 */ /* 0x000fe40000000000 */
[----:B------:R-:W-:Y:S02]  /*08e0*/  IMAD R111, R0, 0x20, R111 ;  /* 0x00000020006f7824 */ /* 0x000fe400078e026f */
[----:B------:R-:W-:Y:S01]  /*08f0*/  IMAD.X R107, RZ, RZ, R107, P0 ;  /* 0x000000ffff6b7224 */ /* 0x000fe200000e066b */
[----:B--2---:R-:W-:Y:S04]  /*0900*/  STS.128 [R72], R48 ;  /* 0x0000003048007388 */ /* 0x004fe80000000c00 */
[----:B---3--:R-:W-:Y:S04]  /*0910*/  STS.128 [R72+0x50], R52 ;  /* 0x0000503448007388 */ /* 0x008fe80000000c00 */
[----:B----4-:R0:W-:Y:S04]  /*0920*/  STS.128 [R76], R56 ;  /* 0x000000384c007388 */ /* 0x0101e80000000c00 */
[----:B-----5:R-:W-:Y:S04]  /*0930*/  STS.128 [R76+0x210], R60 ;  /* 0x0002103c4c007388 */ /* 0x020fe80000000c00 */
[----:B------:R-:W-:Y:S04]  /*0940*/  STS.128 [R76+0x420], R64 ;  /* 0x000420404c007388 */ /* 0x000fe80000000c00 */
[----:B------:R1:W-:Y:S01]  /*0950*/  STS.128 [R76+0x630], R68 ;  /* 0x000630444c007388 */ /* 0x0003e20000000c00 */
[----:B------:R-:W-:Y:S01]  /*0960*/  BAR.SYNC.DEFER_BLOCKING 0x0 ;  /* 0x0000000000007b1d */ /* 0x000fe20000010000 */
[----:B0-----:R-:W-:-:S02]  /*0970*/  VIADD R56, R116, 0xa00 ;  /* 0x00000a0074387836 */ /* 0x001fc40000000000 */
[C---:B------:R-:W-:Y:S02]  /*0980*/  IMAD.U32 R48, R117.reuse, 0x2, R98 ;  /* 0x0000000275307824 */ /* 0x040fe400078e0062 */
[----:B------:R-:W-:Y:S02]  /*0990*/  IMAD.U32 R52, R117, 0x2, R100 ;  /* 0x0000000275347824 */ /* 0x000fe400078e0064 */
[----:B-1----:R-:W-:Y:S02]  /*09a0*/  IMAD.U32 R76, R115, 0x2, R56 ;  /* 0x00000002734c7824 */ /* 0x002fe400078e0038 */
[----:B------:R-:W-:-:S04]  /*09b0*/  VIADD R56, R116, 0xf00 ;  /* 0x00000f0074387836 */ /* 0x000fc80000000000 */
[----:B------:R-:W-:Y:S01]  /*09c0*/  IMAD.U32 R56, R115, 0x2, R56 ;  /* 0x0000000273387824 */ /* 0x000fe200078e0038 */
[----:B------:R-:W-:Y:S04]  /*09d0*/  LDSM.16.M88.4 R60, [R77] ;  /* 0x000000004d3c783b */ /* 0x000fe80000000200 */
[----:B------:R-:W0:Y:S04]  /*09e0*/  LDSM.16.MT88.4 R64, [R101] ;  /* 0x000000006540783b */ /* 0x000e280000004200 */
[----:B------:R-:W1:Y:S04]  /*09f0*/  LDSM.16.MT88.4 R68, [R99] ;  /* 0x000000006344783b */ /* 0x000e680000004200 */
[----:B------:R-:W2:Y:S04]  /*0a00*/  LDSM.16.MT88.4 R48, [R48] ;  /* 0x000000003030783b */ /* 0x000ea80000004200 */
[----:B------:R-:W3:Y:S04]  /*0a10*/  LDSM.16.MT88.4 R52, [R52] ;  /* 0x000000003434783b */ /* 0x000ee80000004200 */
[----:B------:R-:W4:Y:S04]  /*0a20*/  LDSM.16.M88.4 R76, [R76] ;  /* 0x000000004c4c783b */ /* 0x000f280000000200 */
[----:B------:R-:W5:Y:S04]  /*0a30*/  LDSM.16.M88.4 R72, [R74] ;  /* 0x000000004a48783b */ /* 0x000f680000000200 */
[----:B------:R-:W5:Y:S01]  /*0a40*/  LDSM.16.M88.4 R56, [R56] ;  /* 0x000000003838783b */ /* 0x000f620000000200 */
[C---:B0-----:R-:W-:Y:S08]  /*0a50*/  HMMA.16816.F16 R80, R60.reuse, R64, R80 ;  /* 0x000000403c50723c */ /* 0x041ff00000000850 */
[C---:B------:R-:W-:Y:S08]  /*0a60*/  HMMA.16816.F16 R2, R60.reuse, R66, R2 ;  /* 0x000000423c02723c */ /* 0x040ff00000000802 */
[C---:B-1----:R-:W-:Y:S08]  /*0a70*/  HMMA.16816.F16 R46, R60.reuse, R68, R46 ;  /* 0x000000443c2e723c */ /* 0x042ff0000000082e */
[C---:B------:R-:W-:Y:S08]  /*0a80*/  HMMA.16816.F16 R44, R60.reuse, R70, R44 ;  /* 0x000000463c2c723c */ /* 0x040ff0000000082c */
[C---:B--2---:R-:W-:Y:S08]  /*0a90*/  HMMA.16816.F16 R42, R60.reuse, R48, R42 ;  /* 0x000000303c2a723c */ /* 0x044ff0000000082a */
[C---:B------:R-:W-:Y:S08]  /*0aa0*/  HMMA.16816.F16 R40, R60.reuse, R50, R40 ;  /* 0x000000323c28723c */ /* 0x040ff00000000828 */
[C---:B---3--:R-:W-:Y:S08]  /*0ab0*/  HMMA.16816.F16 R38, R60.reuse, R52, R38 ;  /* 0x000000343c26723c */ /* 0x048ff00000000826 */
[----:B------:R-:W-:Y:S01]  /*0ac0*/  HMMA.16816.F16 R36, R60, R54, R36 ;  /* 0x000000363c24723c */ /* 0x000fe20000000824 */
[----:B------:R-:W-:-:S07]  /*0ad0*/  VIADD R60, R118, 0x2140 ;  /* 0x00002140763c7836 */ /* 0x000fce0000000000 */
[----:B----4-:R-:W-:Y:S01]  /*0ae0*/  HMMA.16816.F16 R104, R76, R68, R14 ;  /* 0x000000444c68723c */ /* 0x010fe2000000080e */
[----:B------:R-:W-:-:S07]  /*0af0*/  VIADD R14, R118, 0x2120 ;  /* 0x00002120760e7836 */ /* 0x000fce0000000000 */
[----:B------:R-:W-:Y:S01]  /*0b00*/  HMMA.16816.F16 R102, R76, R70, R12 ;  /* 0x000000464c66723c */ /* 0x000fe2000000080c */
[C---:B------:R-:W-:Y:S02]  /*0b10*/  VIADD R12, R118.reuse, 0x2100 ;  /* 0x00002100760c7836 */ /* 0x040fe40000000000 */
[----:B------:R-:W-:-:S05]  /*0b20*/  VIADD R118, R118, 0x2160 ;  /* 0x0000216076767836 */ /* 0x000fca0000000000 */
[-C--:B-----5:R-:W-:Y:S08]  /*0b30*/  HMMA.16816.F16 R26, R72, R48.reuse, R26 ;  /* 0x00000030481a723c */ /* 0x0a0ff0000000081a */
[----:B------:R-:W-:Y:S01]  /*0b40*/  HMMA.16816.F16 R100, R76, R48, R10 ;  /* 0x000000304c64723c */ /* 0x000fe2000000080a */
[----:B------:R-:W-:-:S07]  /*0b50*/  VIADD R10, R116, 0x520 ;  /* 0x00000520740a7836 */ /* 0x000fce0000000000 */
[----:B------:R-:W-:Y:S01]  /*0b60*/  HMMA.16816.F16 R98, R76, R50, R8 ;  /* 0x000000324c62723c */ /* 0x000fe20000000808 */
[----:B------:R-:W-:Y:S02]  /*0b70*/  VIADD R8, R116, 0x20 ;  /* 0x0000002074087836 */ /* 0x000fe40000000000 */
[----:B------:R-:W-:-:S05]  /*0b80*/  IMAD.U32 R10, R115, 0x2, R10 ;  /* 0x00000002730a7824 */ /* 0x000fca00078e000a */
[----:B------:R-:W-:Y:S01]  /*0b90*/  HMMA.16816.F16 R88, R56, R48, R88 ;  /* 0x000000303858723c */ /* 0x000fe20000000858 */
[C---:B------:R-:W-:Y:S02]  /*0ba0*/  VIADD R48, R116.reuse, 0xa20 ;  /* 0x00000a2074307836 */ /* 0x040fe40000000000 */
[----:B------:R-:W-:Y:S02]  /*0bb0*/  VIADD R116, R116, 0xf20 ;  /* 0x00000f2074747836 */ /* 0x000fe40000000000 */
[----:B------:R-:W-:Y:S02]  /*0bc0*/  IMAD.U32 R13, R115, 0x2, R8 ;  /* 0x00000002730d7824 */ /* 0x000fe400078e0008 */
[----:B------:R-:W-:Y:S01]  /*0bd0*/  LDSM.16.M88.4 R8, [R10] ;  /* 0x000000000a08783b */ /* 0x000fe20000000200 */
[-C--:B------:R-:W-:Y:S08]  /*0be0*/  HMMA.16816.F16 R34, R72, R64.reuse, R34 ;  /* 0x000000404822723c */ /* 0x080ff00000000822 */
[-C--:B------:R-:W-:Y:S08]  /*0bf0*/  HMMA.16816.F16 R18, R76, R64.reuse, R18 ;  /* 0x000000404c12723c */ /* 0x080ff00000000812 */
[----:B------:R-:W-:Y:S01]  /*0c00*/  HMMA.16816.F16 R90, R56, R64, R90 ;  /* 0x00000040385a723c */ /* 0x000fe2000000085a */
[----:B------:R-:W-:-:S02]  /*0c10*/  IMAD.U32 R64, R117, 0x2, R60 ;  /* 0x0000000275407824 */ /* 0x000fc400078e003c */
[----:B------:R-:W-:-:S05]  /*0c20*/  IMAD.U32 R60, R117, 0x2, R118 ;  /* 0x00000002753c7824 */ /* 0x000fca00078e0076 */
[C---:B------:R-:W-:Y:S01]  /*0c30*/  HMMA.16816.F16 R32, R72.reuse, R66, R32 ;  /* 0x000000424820723c */ /* 0x040fe20000000820 */
[----:B------:R-:W-:Y:S07]  /*0c40*/  LDSM.16.MT88.4 R60, [R60] ;  /* 0x000000003c3c783b */ /* 0x000fee0000004200 */
[C---:B------:R-:W-:Y:S08]  /*0c50*/  HMMA.16816.F16 R30, R72.reuse, R68, R30 ;  /* 0x00000044481e723c */ /* 0x040ff0000000081e */
[C---:B------:R-:W-:Y:S08]  /*0c60*/  HMMA.16816.F16 R28, R72.reuse, R70, R28 ;  /* 0x00000046481c723c */ /* 0x040ff0000000081c */
[C---:B------:R-:W-:Y:S08]  /*0c70*/  HMMA.16816.F16 R24, R72.reuse, R50, R24 ;  /* 0x000000324818723c */ /* 0x040ff00000000818 */
[C---:B------:R-:W-:Y:S08]  /*0c80*/  HMMA.16816.F16 R22, R72.reuse, R52, R22 ;  /* 0x000000344816723c */ /* 0x040ff00000000816 */
[----:B------:R-:W-:Y:S01]  /*0c90*/  HMMA.16816.F16 R20, R72, R54, R20 ;  /* 0x000000364814723c */ /* 0x000fe20000000814 */
[----:B------:R-:W-:-:S06]  /*0ca0*/  IMAD.U32 R72, R117, 0x2, R12 ;  /* 0x0000000275487824 */ /* 0x000fcc00078e000c */
[----:B------:R-:W-:Y:S01]  /*0cb0*/  LDSM.16.MT88.4 R72, [R72] ;  /* 0x000000004848783b */ /* 0x000fe20000004200 */
[C---:B------:R-:W-:Y:S08]  /*0cc0*/  HMMA.16816.F16 R16, R76.reuse, R66, R16 ;  /* 0x000000424c10723c */ /* 0x040ff00000000810 */
[C---:B------:R-:W-:Y:S08]  /*0cd0*/  HMMA.16816.F16 R6, R76.reuse, R52, R6 ;  /* 0x000000344c06723c */ /* 0x040ff00000000806 */
[----:B------:R-:W-:Y:S01]  /*0ce0*/  HMMA.16816.F16 R86, R76, R54, R86 ;  /* 0x000000364c56723c */ /* 0x000fe20000000856 */
[----:B------:R-:W-:-:S02]  /*0cf0*/  IMAD.U32 R76, R115, 0x2, R48 ;  /* 0x00000002734c7824 */ /* 0x000fc400078e0030 */
[----:B------:R-:W-:-:S04]  /*0d00*/  IMAD.U32 R48, R115, 0x2, R116 ;  /* 0x0000000273307824 */ /* 0x000fc800078e0074 */
[----:B------:R-:W-:Y:S01]  /*0d10*/  LDSM.16.M88.4 R76, [R76] ;  /* 0x000000004c4c783b */ /* 0x000fe20000000200 */
[C---:B------:R-:W-:Y:S01]  /*0d20*/  HMMA.16816.F16 R94, R56.reuse, R68, R94 ;  /* 0x00000044385e723c */ /* 0x040fe2000000085e */
[----:B------:R-:W-:Y:S02]  /*0d30*/  IMAD.U32 R68, R117, 0x2, R14 ;  /* 0x0000000275447824 */ /* 0x000fe400078e000e */
[----:B------:R-:W0:Y:S05]  /*0d40*/  LDSM.16.M88.4 R12, [R13] ;  /* 0x000000000d0c783b */ /* 0x000e2a0000000200 */
[C---:B------:R-:W-:Y:S01]  /*0d50*/  HMMA.16816.F16 R92, R56.reuse, R66, R92 ;  /* 0x00000042385c723c */ /* 0x040fe2000000085c */
[----:B------:R-:W-:Y:S07]  /*0d60*/  LDSM.16.MT88.4 R64, [R64] ;  /* 0x000000004040783b */ /* 0x000fee0000004200 */
[C---:B------:R-:W-:Y:S01]  /*0d70*/  HMMA.16816.F16 R96, R56.reuse, R70, R96 ;  /* 0x000000463860723c */ /* 0x040fe20000000860 */
[----:B------:R-:W1:Y:S07]  /*0d80*/  LDSM.16.MT88.4 R68, [R68] ;  /* 0x000000004444783b */ /* 0x000e6e0000004200 */
[C---:B------:R-:W-:Y:S01]  /*0d90*/  HMMA.16816.F16 R4, R56.reuse, R50, R4 ;  /* 0x000000323804723c */ /* 0x040fe20000000804 */
[----:B------:R-:W2:Y:S07]  /*0da0*/  LDSM.16.M88.4 R48, [R48] ;  /* 0x000000003030783b */ /* 0x000eae0000000200 */
[C---:B------:R-:W-:Y:S08]  /*0db0*/  HMMA.16816.F16 R82, R56.reuse, R52, R82 ;  /* 0x000000343852723c */ /* 0x040ff00000000852 */
[----:B------:R-:W-:Y:S08]  /*0dc0*/  HMMA.16816.F16 R84, R56, R54, R84 ;  /* 0x000000363854723c */ /* 0x000ff00000000854 */
[C---:B0-----:R-:W-:Y:S08]  /*0dd0*/  HMMA.16816.F16 R80, R12.reuse, R72, R80 ;  /* 0x000000480c50723c */ /* 0x041ff00000000850 */
[C---:B------:R-:W-:Y:S08]  /*0de0*/  HMMA.16816.F16 R2, R12.reuse, R74, R2 ;  /* 0x0000004a0c02723c */ /* 0x040ff00000000802 */
[C---:B-1----:R-:W-:Y:S08]  /*0df0*/  HMMA.16816.F16 R46, R12.reuse, R68, R46 ;  /* 0x000000440c2e723c */ /* 0x042ff0000000082e */
[C---:B------:R-:W-:Y:S08]  /*0e00*/  HMMA.16816.F16 R44, R12.reuse, R70, R44 ;  /* 0x000000460c2c723c */ /* 0x040ff0000000082c */
[C---:B------:R-:W-:Y:S08]  /*0e10*/  HMMA.16816.F16 R42, R12.reuse, R64, R42 ;  /* 0x000000400c2a723c */ /* 0x040ff0000000082a */
[C---:B------:R-:W-:Y:S08]  /*0e20*/  HMMA.16816.F16 R40, R12.reuse, R66, R40 ;  /* 0x000000420c28723c */ /* 0x040ff00000000828 */
[C---:B------:R-:W-:Y:S08]  /*0e30*/  HMMA.16816.F16 R38, R12.reuse, R60, R38 ;  /* 0x0000003c0c26723c */ /* 0x040ff00000000826 */
[----:B------:R-:W-:Y:S08]  /*0e40*/  HMMA.16816.F16 R36, R12, R62, R36 ;  /* 0x0000003e0c24723c */ /* 0x000ff00000000824 */
[C---:B------:R-:W-:Y:S08]  /*0e50*/  HMMA.16816.F16 R34, R8.reuse, R72, R34 ;  /* 0x000000480822723c */ /* 0x040ff00000000822 */
[C---:B------:R-:W-:Y:S08]  /*0e60*/  HMMA.16816.F16 R32, R8.reuse, R74, R32 ;  /* 0x0000004a0820723c */ /* 0x040ff00000000820 */
[C---:B------:R-:W-:Y:S08]  /*0e70*/  HMMA.16816.F16 R30, R8.reuse, R68, R30 ;  /* 0x00000044081e723c */ /* 0x040ff0000000081e */
        /* <DEDUP_REMOVED lines=13> */
[C---:B--2---:R-:W-:Y:S08]  /*0f50*/  HMMA.16816.F16 R90, R48.reuse, R72, R90 ;  /* 0x00000048305a723c */ /* 0x044ff0000000085a */
[C---:B------:R-:W-:Y:S08]  /*0f60*/  HMMA.16816.F16 R92, R48.reuse, R74, R92 ;  /* 0x0000004a305c723c */ /* 0x040ff0000000085c */
[C---:B------:R-:W-:Y:S08]  /*0f70*/  HMMA.16816.F16 R94, R48.reuse, R68, R94 ;  /* 0x00000044305e723c */ /* 0x040ff0000000085e */
[C---:B------:R-:W-:Y:S08]  /*0f80*/  HMMA.16816.F16 R96, R48.reuse, R70, R96 ;  /* 0x000000463060723c */ /* 0x040ff00000000860 */
[C---:B------:R-:W-:Y:S08]  /*0f90*/  HMMA.16816.F16 R88, R48.reuse, R64, R88 ;  /* 0x000000403058723c */ /* 0x040ff00000000858 */
[C---:B------:R-:W-:Y:S08]  /*0fa0*/  HMMA.16816.F16 R4, R48.reuse, R66, R4 ;  /* 0x000000423004723c */ /* 0x040ff00000000804 */
[C---:B------:R-:W-:Y:S08]  /*0fb0*/  HMMA.16816.F16 R82, R48.reuse, R60, R82 ;  /* 0x0000003c3052723c */ /* 0x040ff00000000852 */
[----:B------:R-:W-:Y:S01]  /*0fc0*/  HMMA.16816.F16 R84, R48, R62, R84 ;  /* 0x0000003e3054723c */ /* 0x000fe20000000854 */
[----:B------:R-:W-:Y:S06]  /*0fd0*/  BAR.SYNC.DEFER_BLOCKING 0x0 ;  /* 0x0000000000007b1d */ /* 0x000fec0000010000 */
[----:B------:R-:W-:-:S13]  /*0fe0*/  BRA.U UP0, `(.L_x_1) ;  /* 0xfffffff500707547 */ /* 0x000fda000b83ffff */
.L_x_0:
[----:B------:R-:W1:Y:S01]  /*0ff0*/  S2R R48, SR_LANEID ;  /* 0x0000000000307919 */ /* 0x000e620000000000 */
[----:B------:R-:W2:Y:S01]  /*1000*/  LDC R52, c[0x0][0x39c] ;  /* 0x0000e700ff347b82 */ /* 0x000ea20000000800 */
[C---:B------:R-:W-:Y:S01]  /*1010*/  IMAD.SHL.U32 R0, R108.reuse, 0x2, RZ ;  /* 0x000000026c007824 */ /* 0x040fe200078e00ff */
[----:B------:R-:W-:-:S04]  /*1020*/  LOP3.LUT R49, R108, 0x3c0, RZ, 0xc0, !PT ;  /* 0x000003c06c317812 */ /* 0x000fc800078ec0ff */
[----:B------:R-:W-:Y:S01]  /*1030*/  LOP3.LUT R0, R0, 0x40, RZ, 0xc0, !PT ;  /* 0x0000004000007812 */ /* 0x000fe200078ec0ff */
[----:B------:R-:W-:Y:S01]  /*1040*/  IMAD R49, R110, 0x100, R49 ;  /* 0x000001006e317824 */ /* 0x000fe200078e0231 */
[----:B------:R-:W3:Y:S03]  /*1050*/  LDC.64 R58, c[0x0][0x390] ;  /* 0x0000e400ff3a7b82 */ /* 0x000ee60000000a00 */
[----:B------:R-:W-:Y:S01]  /*1060*/  IMAD R0, R109, 0x80, R0 ;  /* 0x000000806d007824 */ /* 0x000fe200078e0200 */
[----:B--2---:R-:W-:-:S03]  /*1070*/  SHF.R.U32.HI R61, RZ, 0x1, R52 ;  /* 0x00000001ff3d7819 */ /* 0x004fc60000011634 */
[----:B------:R-:W-:Y:S02]  /*1080*/  IMAD R53, R0, R52, R49 ;  /* 0x0000003400357224 */ /* 0x000fe400078e0231 */
[----:B------:R-:W-:Y:S02]  /*1090*/  IMAD.MOV.U32 R49, RZ, RZ, RZ ;  /* 0x000000ffff317224 */ /* 0x000fe400078e00ff */
[C-C-:B------:R-:W-:Y:S01]  /*10a0*/  IMAD R57, R52.reuse, 0x20, R53.reuse ;  /* 0x0000002034397824 */ /* 0x140fe200078e0235 */
[----:B-1----:R-:W-:Y:S01]  /*10b0*/  SHF.R.U32.HI R51, RZ, 0x2, R48 ;  /* 0x00000002ff337819 */ /* 0x002fe20000011630 */
[----:B------:R-:W-:Y:S01]  /*10c0*/  IMAD R55, R52, 0x10, R53 ;  /* 0x0000001034377824 */ /* 0x000fe200078e0235 */
[----:B------:R-:W-:-:S03]  /*10d0*/  LOP3.LUT R48, R48, 0x3, RZ, 0xc0, !PT ;  /* 0x0000000330307812 */ /* 0x000fc600078ec0ff */
[----:B---3--:R-:W-:-:S04]  /*10e0*/  IMAD.WIDE R54, R55, 0x2, R58 ;  /* 0x0000000237367825 */ /* 0x008fc800078e023a */
[----:B------:R-:W-:-:S04]  /*10f0*/  IMAD.WIDE.U32 R50, R51, R61, R48 ;  /* 0x0000003d33327225 */ /* 0x000fc800078e0030 */
[----:B------:R-:W-:-:S04]  /*1100*/  IMAD.WIDE R48, R53, 0x2, R58 ;  /* 0x0000000235307825 */ /* 0x000fc800078e023a */
[----:B------:R-:W-:Y:S01]  /*1110*/  IMAD R53, R52, 0x10, R57 ;  /* 0x0000001034357824 */ /* 0x000fe200078e0239 */
[----:B------:R-:W-:Y:S01]  /*1120*/  LEA R48, P0, R50, R48, 0x2 ;  /* 0x0000003032307211 */ /* 0x000fe200078010ff */
[----:B------:R-:W-:-:S03]  /*1130*/  IMAD.WIDE R56, R57, 0x2, R58 ;  /* 0x0000000239387825 */ /* 0x000fc600078e023a */
[C---:B------:R-:W-:Y:S01]  /*1140*/  LEA.HI.X R49, R50.reuse, R49, R51, 0x2, P0 ;  /* 0x0000003132317211 */ /* 0x040fe200000f1433 */
[----:B------:R-:W-:Y:S01]  /*1150*/  IMAD.WIDE R58, R53, 0x2, R58 ;  /* 0x00000002353a7825 */ /* 0x000fe200078e023a */
[C---:B------:R-:W-:Y:S02]  /*1160*/  LEA R54, P0, R50.reuse, R54, 0x2 ;  /* 0x0000003632367211 */ /* 0x040fe400078010ff */
[C---:B------:R-:W-:Y:S01]  /*1170*/  LEA R56, P1, R50.reuse, R56, 0x2 ;  /* 0x0000003832387211 */ /* 0x040fe200078210ff */
[----:B------:R-:W-:Y:S01]  /*1180*/  IMAD.WIDE.U32 R52, R61, 0x20, R48 ;  /* 0x000000203d347825 */ /* 0x000fe200078e0030 */
[----:B0-----:R-:W-:Y:S01]  /*1190*/  STG.E desc[UR6][R48.64], R80 ;  /* 0x0000005030007986 */ /* 0x001fe2000c101906 */
[C-C-:B------:R-:W-:Y:S02]  /*11a0*/  LEA.HI.X R55, R50.reuse, R55, R51.reuse, 0x2, P0 ;  /* 0x0000003732377211 */ /* 0x140fe400000f1433 */
[C---:B------:R-:W-:Y:S01]  /*11b0*/  LEA.HI.X R57, R50.reuse, R57, R51, 0x2, P1 ;  /* 0x0000003932397211 */ /* 0x040fe200008f1433 */
[----:B------:R-:W-:Y:S01]  /*11c0*/  STG.E desc[UR6][R52.64], R81 ;  /* 0x0000005134007986 */ /* 0x000fe2000c101906 */
[----:B------:R-:W-:-:S03]  /*11d0*/  LEA R58, P2, R50, R58, 0x2 ;  /* 0x0000003a323a7211 */ /* 0x000fc600078410ff */
[----:B------:R-:W-:Y:S01]  /*11e0*/  STG.E desc[UR6][R48.64+0x10], R2 ;  /* 0x0000100230007986 */ /* 0x000fe2000c101906 */
[----:B------:R-:W-:-:S03]  /*11f0*/  LEA.HI.X R59, R50, R59, R51, 0x2, P2 ;  /* 0x0000003b323b7211 */ /* 0x000fc600010f1433 */
[----:B------:R0:W-:Y:S04]  /*1200*/  STG.E desc[UR6][R52.64+0x10], R3 ;  /* 0x0000100334007986 */ /* 0x0001e8000c101906 */
[----:B------:R-:W-:Y:S04]  /*1210*/  STG.E desc[UR6][R48.64+0x20], R46 ;  /* 0x0000202e30007986 */ /* 0x000fe8000c101906 */
[----:B------:R1:W-:Y:S04]  /*1220*/  STG.E desc[UR6][R52.64+0x20], R47 ;  /* 0x0000202f34007986 */ /* 0x0003e8000c101906 */
[----:B------:R-:W-:Y:S01]  /*1230*/  STG.E desc[UR6][R48.64+0x30], R44 ;  /* 0x0000302c30007986 */ /* 0x000fe2000c101906 */
[----:B0-----:R-:W-:-:S03]  /*1240*/  IMAD.WIDE.U32 R2, R61, 0x20, R54 ;  /* 0x000000203d027825 */ /* 0x001fc600078e0036 */
[----:B------:R0:W-:Y:S04]  /*1250*/  STG.E desc[UR6][R52.64+0x30], R45 ;  /* 0x0000302d34007986 */ /* 0x0001e8000c101906 */
[----:B------:R-:W-:Y:S01]  /*1260*/  STG.E desc[UR6][R48.64+0x40], R42 ;  /* 0x0000402a30007986 */ /* 0x000fe2000c101906 */
[----:B-1----:R-:W-:-:S03]  /*1270*/  IMAD.WIDE.U32 R46, R61, 0x20, R58 ;  /* 0x000000203d2e7825 */ /* 0x002fc600078e003a */
[----:B------:R-:W-:Y:S04]  /*1280*/  STG.E desc[UR6][R52.64+0x40], R43 ;  /* 0x0000402b34007986 */ /* 0x000fe8000c101906 */
[----:B------:R-:W-:Y:S01]  /*1290*/  STG.E desc[UR6][R48.64+0x50], R40 ;  /* 0x0000502830007986 */ /* 0x000fe2000c101906 */
[----:B0-----:R-:W-:-:S03]  /*12a0*/  IMAD.WIDE.U32 R44, R61, 0x20, R56 ;  /* 0x000000203d2c7825 */ /* 0x001fc600078e0038 */
[----:B------:R-:W-:Y:S04]  /*12b0*/  STG.E desc[UR6][R52.64+0x50], R41 ;  /* 0x0000502934007986 */ /* 0x000fe8000c101906 */
        /* <DEDUP_REMOVED lines=51> */
[----:B------:R-:W-:Y:S01]  /*15f0*/  STG.E desc[UR6][R46.64+0x70], R85 ;  /* 0x000070552e007986 */ /* 0x000fe2000c101906 */
[----:B------:R-:W-:Y:S05]  /*1600*/  EXIT ;  /* 0x000000000000794d */ /* 0x000fea0003800000 */
.L_x_2:
[----:B------:R-:W-:-:S00]  /*1610*/  BRA `(.L_x_2) ;  /* 0xfffffffc00fc7947 */ /* 0x000fc0000383ffff */
[----:B------:R-:W-:-:S00]  /*1620*/  NOP ;  /* 0x0000000000007918 */ /* 0x000fc00000000000 */
        /* <DEDUP_REMOVED lines=13> */
.L_x_3:


//--------------------- .nv.shared._Z16myHGEMMAlignedV1P6__halfS0_S0_iii --------------------------
	.section	.nv.shared._Z16myHGEMMAlignedV1P6__halfS0_S0_iii,"aw",@nobits
	.sectionflags	@""
	.align	2
.nv.shared._Z16myHGEMMAlignedV1P6__halfS0_S0_iii:
	.zero		28160


//--------------------- .nv.shared.reserved.0     --------------------------
	.section	.nv.shared.reserved.0,"aw",@nobits
	.weak		__nv_reservedSMEM_offset_0_alias
	.size		__nv_reservedSMEM_offset_0_alias, 0, 64
	.other		__nv_reservedSMEM_offset_0_alias,@"STO_CUDA_RESERVED_SHARED STV_DEFAULT"
__nv_reservedSMEM_offset_0_alias:
	.zero		0
	.zero		64


//--------------------- .nv.constant0._Z16myHGEMMAlignedV1P6__halfS0_S0_iii --------------------------
	.section	.nv.constant0._Z16myHGEMMAlignedV1P6__halfS0_S0_iii,"a",@progbits
	.sectionflags	@""
	.align	4
.nv.constant0._Z16myHGEMMAlignedV1P6__halfS0_S0_iii:
	.zero		932


//--------------------- SYMBOLS --------------------------

	.type		.nv.reservedSmem.offset0,@object
	.size		.nv.reservedSmem.offset0,0x4
	.type		.nv.reservedSmem.cap,@object
	.size		.nv.reservedSmem.cap,0x4
